//
// Generated by NVIDIA NVVM Compiler
//
// Compiler Build ID: CL-36424714
// Cuda compilation tools, release 13.0, V13.0.88
// Based on NVVM 20.0.0
//

.version 9.0
.target sm_100
.address_size 64

	// .globl	_Z10hello_cudav
.extern .func  (.param .b32 func_retval0) vprintf
(
	.param .b64 vprintf_param_0,
	.param .b64 vprintf_param_1
)
;
.global .align 1 .b8 $str[17] = {72, 101, 108, 108, 111, 32, 102, 114, 111, 109, 32, 71, 80, 85, 33, 10};

.visible .entry _Z10hello_cudav()
{
	.reg .b32 	%r<3>;
	.reg .b64 	%rd<3>;

	mov.u64 	%rd1, $str;
	cvta.global.u64 	%rd2, %rd1;
	{ // callseq 0, 0
	.param .b64 param0;
	st.param.b64 	[param0], %rd2;
	.param .b64 param1;
	st.param.b64 	[param1], 0;
	.param .b32 retval0;
	call.uni (retval0), 
	vprintf, 
	(
	param0, 
	param1
	);
	ld.param.b32 	%r1, [retval0];
	} // callseq 0
	ret;

}


// ===== COMPILED SASS (sm_100) =====

	.target	sm_100

	.elftype	@"ET_EXEC"


//--------------------- .note.nv.tkinfo           --------------------------
	.section	.note.nv.tkinfo,"",@"SHT_NOTE"
	.sectionflags	@"SHF_NOTE_NV_TKINFO"
	.tkinfo
        /*0018*/ 	.word	0x00000002
        /*0030*/ 	.string	""
        /*0030*/ 	.string	"ptxas"
        /*0030*/ 	.string	"Cuda compilation tools, release 13.0, V13.0.88"
        /*0030*/ 	.string	"Build cuda_13.0.r13.0/compiler.36424714_0"
        /*0030*/ 	.string	"-arch sm_100 -m 64 "



//--------------------- .note.nv.cuinfo           --------------------------
	.section	.note.nv.cuinfo,"",@"SHT_NOTE"
	.sectionflags	@"SHF_NOTE_NV_CUINFO"
        /*0018*/ 	.short	0x0002
        /*001a*/ 	.short	0x0064
        /*001c*/ 	.short	0x0082
	.zero		2


//--------------------- .nv.info                  --------------------------
	.section	.nv.info,"",@"SHT_CUDA_INFO"
	.align	4


	//----- nvinfo : EIATTR_REGCOUNT
	.align		4
        /*0000*/ 	.byte	0x04, 0x2f
        /*0002*/ 	.short	(.L_2 - .L_1)
	.align		4
.L_1:
        /*0004*/ 	.word	index@(_Z10hello_cudav)
        /*0008*/ 	.word	0x00000018


	//----- nvinfo : EIATTR_FRAME_SIZE
	.align		4
.L_2:
        /*000c*/ 	.byte	0x04, 0x11
        /*000e*/ 	.short	(.L_4 - .L_3)
	.align		4
.L_3:
        /*0010*/ 	.word	index@(_Z10hello_cudav)
        /*0014*/ 	.word	0x00000000


	//----- nvinfo : EIATTR_MIN_STACK_SIZE
	.align		4
.L_4:
        /*0018*/ 	.byte	0x04, 0x12
        /*001a*/ 	.short	(.L_6 - .L_5)
	.align		4
.L_5:
        /*001c*/ 	.word	index@(_Z10hello_cudav)
        /*0020*/ 	.word	0x00000000
.L_6:


//--------------------- .nv.compat                --------------------------
	.section	.nv.compat,"",@"SHT_CUDA_COMPAT_INFO"
	.align	4
        /*0000*/ 	.byte	0x02, 0x09, 0x00, 0x00, 0x02, 0x02, 0x01, 0x00, 0x02, 0x05, 0x05, 0x00, 0x03, 0x07, 0x01, 0x01
        /*0010*/ 	.byte	0x02, 0x03, 0x00, 0x00, 0x02, 0x06, 0x01, 0x00, 0x04, 0x0b, 0x08, 0x00, 0x09, 0x00, 0x00, 0x00
        /*0020*/ 	.byte	0x00, 0x00, 0x00, 0x00


//--------------------- .nv.info._Z10hello_cudav  --------------------------
	.section	.nv.info._Z10hello_cudav,"",@"SHT_CUDA_INFO"
	.sectionflags	@""
	.align	4


	//----- nvinfo : EIATTR_CUDA_API_VERSION
	.align		4
        /*0000*/ 	.byte	0x04, 0x37
        /*0002*/ 	.short	(.L_8 - .L_7)
.L_7:
        /*0004*/ 	.word	0x00000082


	//----- nvinfo : EIATTR_SPARSE_MMA_MASK
	.align		4
.L_8:
        /*0008*/ 	.byte	0x03, 0x50
        /*000a*/ 	.short	0x0000


	//----- nvinfo : EIATTR_MAXREG_COUNT
	.align		4
        /*000c*/ 	.byte	0x03, 0x1b
        /*000e*/ 	.short	0x00ff


	//----- nvinfo : EIATTR_EXTERNS
	.align		4
        /*0010*/ 	.byte	0x04, 0x0f
        /*0012*/ 	.short	(.L_10 - .L_9)


	//   ....[0]....
	.align		4
.L_9:
        /*0014*/ 	.word	index@(vprintf)


	//----- nvinfo : EIATTR_MERCURY_ISA_VERSION
	.align		4
.L_10:
        /*0018*/ 	.byte	0x03, 0x5f
        /*001a*/ 	.short	0x0101


	//----- nvinfo : EIATTR_VRC_CTA_INIT_COUNT
	.align		4
        /*001c*/ 	.byte	0x02, 0x4a
	.zero		1
	.zero		1


	//----- nvinfo : EIATTR_SYSCALL_OFFSETS
	.align		4
        /*0020*/ 	.byte	0x04, 0x46
        /*0022*/ 	.short	(.L_12 - .L_11)


	//   ....[0]....
.L_11:
        /*0024*/ 	.word	0x00000080


	//----- nvinfo : EIATTR_EXIT_INSTR_OFFSETS
	.align		4
.L_12:
        /*0028*/ 	.byte	0x04, 0x1c
        /*002a*/ 	.short	(.L_14 - .L_13)


	//   ....[0]....
.L_13:
        /*002c*/ 	.word	0x00000090


	//----- nvinfo : EIATTR_SW_WAR
	.align		4
.L_14:
        /*0030*/ 	.byte	0x04, 0x36
        /*0032*/ 	.short	(.L_16 - .L_15)
.L_15:
        /*0034*/ 	.word	0x00000008
.L_16:


//--------------------- .nv.callgraph             --------------------------
	.section	.nv.callgraph,"",@"SHT_CUDA_CALLGRAPH"
	.align	4
	.sectionentsize	8
	.align		4
        /*0000*/ 	.word	0x00000000
	.align		4
        /*0004*/ 	.word	0xffffffff
	.align		4
        /*0008*/ 	.word	index@(_Z10hello_cudav)
	.align		4
        /*000c*/ 	.word	index@(vprintf)
	.align		4
        /*0010*/ 	.word	0x00000000
	.align		4
        /*0014*/ 	.word	0xfffffffe
	.align		4
        /*0018*/ 	.word	0x00000000
	.align		4
        /*001c*/ 	.word	0xfffffffd
	.align		4
        /*0020*/ 	.word	0x00000000
	.align		4
        /*0024*/ 	.word	0xfffffffc


//--------------------- .nv.constant4             --------------------------
	.section	.nv.constant4,"a",@progbits
	.align	8
	.align		8
.nv.constant4:
        /*0000*/ 	.dword	vprintf
	.align		8
        /*0008*/ 	.dword	$str


//--------------------- .text._Z10hello_cudav     --------------------------
	.section	.text._Z10hello_cudav,"ax",@progbits
	.align	128
        .global         _Z10hello_cudav
        .type           _Z10hello_cudav,@function
        .size           _Z10hello_cudav,(.L_x_2 - _Z10hello_cudav)
        .other          _Z10hello_cudav,@"STO_CUDA_ENTRY STV_DEFAULT"
_Z10hello_cudav:
.text._Z10hello_cudav:
[----:B------:R-:W0:Y:S01]  /*0000*/  LDC R1, c[0x0][0x37c] ;  /* 0x0000df00ff017b82 */ /* 0x000e220000000800 */
[----:B------:R-:W-:Y:S01]  /*0010*/  MOV R0, 0x0 ;  /* 0x0000000000007802 */ /* 0x000fe20000000f00 */
[----:B------:R-:W1:Y:S01]  /*0020*/  LDCU.64 UR4, c[0x4][0x8] ;  /* 0x01000100ff0477ac */ /* 0x000e620008000a00 */
[----:B------:R-:W-:-:S05]  /*0030*/  CS2R R6, SRZ ;  /* 0x0000000000067805 */ /* 0x000fca000001ff00 */
[----:B------:R2:W3:Y:S01]  /*0040*/  LDC.64 R2, c[0x4][R0] ;  /* 0x0100000000027b82 */ /* 0x0004e20000000a00 */
[----:B-1----:R-:W-:Y:S02]  /*0050*/  IMAD.U32 R4, RZ, RZ, UR4 ;  /* 0x00000004ff047e24 */ /* 0x002fe4000f8e00ff */
[----:B--2---:R-:W-:-:S07]  /*0060*/  IMAD.U32 R5, RZ, RZ, UR5 ;  /* 0x00000005ff057e24 */ /* 0x004fce000f8e00ff */
[----:B------:R-:W-:-:S07]  /*0070*/  LEPC R20, `(.L_x_0) ;  /* 0x000000001014794e */ /* 0x000fce0000000000 */
[----:B0--3--:R-:W-:Y:S05]  /*0080*/  CALL.ABS.NOINC R2 ;  /* 0x0000000002007343 */ /* 0x009fea0003c00000 */
.L_x_0:
[----:B------:R-:W-:Y:S05]  /*0090*/  EXIT ;  /* 0x000000000000794d */ /* 0x000fea0003800000 */
.L_x_1:
[----:B------:R-:W-:-:S00]  /*00a0*/  BRA `(.L_x_1) ;  /* 0xfffffffc00fc7947 */ /* 0x000fc0000383ffff */
[----:B------:R-:W-:-:S00]  /*00b0*/  NOP ;  /* 0x0000000000007918 */ /* 0x000fc00000000000 */
        /* <DEDUP_REMOVED lines=12> */
.L_x_2:


//--------------------- .nv.global.init           --------------------------
	.section	.nv.global.init,"aw",@progbits
.nv.global.init:
	.type		$str,@object
	.size		$str,(.L_0 - $str)
$str:
        /*0000*/ 	.byte	0x48, 0x65, 0x6c, 0x6c, 0x6f, 0x20, 0x66, 0x72, 0x6f, 0x6d, 0x20, 0x47, 0x50, 0x55, 0x21, 0x0a
        /*0010*/ 	.byte	0x00
.L_0:


//--------------------- .nv.shared.reserved.0     --------------------------
	.section	.nv.shared.reserved.0,"aw",@nobits
	.weak		__nv_reservedSMEM_offset_0_alias
	.size		__nv_reservedSMEM_offset_0_alias, 0, 64
	.other		__nv_reservedSMEM_offset_0_alias,@"STO_CUDA_RESERVED_SHARED STV_DEFAULT"
__nv_reservedSMEM_offset_0_alias:
	.zero		0
	.zero		64


//--------------------- .nv.constant0._Z10hello_cudav --------------------------
	.section	.nv.constant0._Z10hello_cudav,"a",@progbits
	.sectionflags	@""
	.align	4
.nv.constant0._Z10hello_cudav:
	.zero		896


//--------------------- SYMBOLS --------------------------

	.type		.nv.reservedSmem.offset0,@object
	.size		.nv.reservedSmem.offset0,0x4
	.type		vprintf,@function
